	.headerflags	@"EF_CUDA_TEXMODE_UNIFIED EF_CUDA_64BIT_ADDRESS EF_CUDA_ACCELERATORS EF_CUDA_SM90 EF_CUDA_VIRTUAL_SM(EF_CUDA_SM90)"
	.elftype	@"ET_EXEC"


//--------------------- .nv.info                  --------------------------
	.section	.nv.info,"",@"SHT_CUDA_INFO"
	.align	4


	//----- nvinfo : EIATTR_REGCOUNT
	.align		4
        /*0000*/ 	.byte	0x04, 0x2f
        /*0002*/ 	.short	(.L_3 - .L_2)
	.align		4
.L_2:
        /*0004*/ 	.word	index@(triton_poi_fused__native_batch_norm_legit_no_training_add_convolution_27)
        /*0008*/ 	.word	0x00000020


	//----- nvinfo : EIATTR_MIN_STACK_SIZE
	.align		4
.L_3:
        /*000c*/ 	.byte	0x04, 0x12
        /*000e*/ 	.short	(.L_5 - .L_4)
	.align		4
.L_4:
        /*0010*/ 	.word	index@(triton_poi_fused__native_batch_norm_legit_no_training_add_convolution_27)
        /*0014*/ 	.word	0x00000000


	//----- nvinfo : EIATTR_FRAME_SIZE
	.align		4
.L_5:
        /*0018*/ 	.byte	0x04, 0x11
        /*001a*/ 	.short	(.L_7 - .L_6)
	.align		4
.L_6:
        /*001c*/ 	.word	index@(triton_poi_fused__native_batch_norm_legit_no_training_add_convolution_27)
        /*0020*/ 	.word	0x00000000


	//----- nvinfo : EIATTR_MIN_STACK_SIZE
	.align		4
.L_7:
        /*0024*/ 	.byte	0x04, 0x12
        /*0026*/ 	.short	(.L_9 - .L_8)
	.align		4
.L_8:
        /*0028*/ 	.word	index@(triton_poi_fused__native_batch_norm_legit_no_training_add_convolution_27)
        /*002c*/ 	.word	0x00000000
.L_9:


//--------------------- .nv.info.triton_poi_fused__native_batch_norm_legit_no_training_add_convolution_27 --------------------------
	.section	.nv.info.triton_poi_fused__native_batch_norm_legit_no_training_add_convolution_27,"",@"SHT_CUDA_INFO"
	.sectionflags	@""
	.align	4


	//----- nvinfo : EIATTR_CUDA_API_VERSION
	.align		4
        /*0000*/ 	.byte	0x04, 0x37
        /*0002*/ 	.short	(.L_11 - .L_10)
.L_10:
        /*0004*/ 	.word	0x0000007c


	//----- nvinfo : EIATTR_KPARAM_INFO
	.align		4
.L_11:
        /*0008*/ 	.byte	0x04, 0x17
        /*000a*/ 	.short	(.L_13 - .L_12)
.L_12:
        /*000c*/ 	.word	0x00000000
        /*0010*/ 	.short	0x0008
        /*0012*/ 	.short	0x0040
        /*0014*/ 	.byte	0x00, 0xf0, 0x11, 0x00


	//----- nvinfo : EIATTR_KPARAM_INFO
	.align		4
.L_13:
        /*0018*/ 	.byte	0x04, 0x17
        /*001a*/ 	.short	(.L_15 - .L_14)
.L_14:
        /*001c*/ 	.word	0x00000000
        /*0020*/ 	.short	0x0007
        /*0022*/ 	.short	0x0038
        /*0024*/ 	.byte	0x00, 0xf4, 0x21, 0x00


	//----- nvinfo : EIATTR_KPARAM_INFO
	.align		4
.L_15:
        /*0028*/ 	.byte	0x04, 0x17
        /*002a*/ 	.short	(.L_17 - .L_16)
.L_16:
        /*002c*/ 	.word	0x00000000
        /*0030*/ 	.short	0x0006
        /*0032*/ 	.short	0x0030
        /*0034*/ 	.byte	0x00, 0xf4, 0x21, 0x00


	//----- nvinfo : EIATTR_KPARAM_INFO
	.align		4
.L_17:
        /*0038*/ 	.byte	0x04, 0x17
        /*003a*/ 	.short	(.L_19 - .L_18)
.L_18:
        /*003c*/ 	.word	0x00000000
        /*0040*/ 	.short	0x0005
        /*0042*/ 	.short	0x0028
        /*0044*/ 	.byte	0x00, 0xf4, 0x21, 0x00


	//----- nvinfo : EIATTR_KPARAM_INFO
	.align		4
.L_19:
        /*0048*/ 	.byte	0x04, 0x17
        /*004a*/ 	.short	(.L_21 - .L_20)
.L_20:
        /*004c*/ 	.word	0x00000000
        /*0050*/ 	.short	0x0004
        /*0052*/ 	.short	0x0020
        /*0054*/ 	.byte	0x00, 0xf4, 0x21, 0x00


	//----- nvinfo : EIATTR_KPARAM_INFO
	.align		4
.L_21:
        /*0058*/ 	.byte	0x04, 0x17
        /*005a*/ 	.short	(.L_23 - .L_22)
.L_22:
        /*005c*/ 	.word	0x00000000
        /*0060*/ 	.short	0x0003
        /*0062*/ 	.short	0x0018
        /*0064*/ 	.byte	0x00, 0xf4, 0x21, 0x00


	//----- nvinfo : EIATTR_KPARAM_INFO
	.align		4
.L_23:
        /*0068*/ 	.byte	0x04, 0x17
        /*006a*/ 	.short	(.L_25 - .L_24)
.L_24:
        /*006c*/ 	.word	0x00000000
        /*0070*/ 	.short	0x0002
        /*0072*/ 	.short	0x0010
        /*0074*/ 	.byte	0x00, 0xf4, 0x21, 0x00


	//----- nvinfo : EIATTR_KPARAM_INFO
	.align		4
.L_25:
        /*0078*/ 	.byte	0x04, 0x17
        /*007a*/ 	.short	(.L_27 - .L_26)
.L_26:
        /*007c*/ 	.word	0x00000000
        /*0080*/ 	.short	0x0001
        /*0082*/ 	.short	0x0008
        /*0084*/ 	.byte	0x00, 0xf4, 0x21, 0x00


	//----- nvinfo : EIATTR_KPARAM_INFO
	.align		4
.L_27:
        /*0088*/ 	.byte	0x04, 0x17
        /*008a*/ 	.short	(.L_29 - .L_28)
.L_28:
        /*008c*/ 	.word	0x00000000
        /*0090*/ 	.short	0x0000
        /*0092*/ 	.short	0x0000
        /*0094*/ 	.byte	0x00, 0xf4, 0x21, 0x00


	//----- nvinfo : EIATTR_SPARSE_MMA_MASK
	.align		4
.L_29:
        /*0098*/ 	.byte	0x03, 0x50
        /*009a*/ 	.short	0x0000


	//----- nvinfo : EIATTR_MAXREG_COUNT
	.align		4
        /*009c*/ 	.byte	0x03, 0x1b
        /*009e*/ 	.short	0x00ff


	//----- nvinfo : EIATTR_EXIT_INSTR_OFFSETS
	.align		4
        /*00a0*/ 	.byte	0x04, 0x1c
        /*00a2*/ 	.short	(.L_31 - .L_30)


	//   ....[0]....
.L_30:
        /*00a4*/ 	.word	0x00000850


	//----- nvinfo : EIATTR_REQNTID
	.align		4
.L_31:
        /*00a8*/ 	.byte	0x04, 0x10
        /*00aa*/ 	.short	(.L_33 - .L_32)
.L_32:
        /*00ac*/ 	.word	0x00000080
        /*00b0*/ 	.word	0x00000001
        /*00b4*/ 	.word	0x00000001


	//----- nvinfo : EIATTR_CBANK_PARAM_SIZE
	.align		4
.L_33:
        /*00b8*/ 	.byte	0x03, 0x19
        /*00ba*/ 	.short	0x0044


	//----- nvinfo : EIATTR_PARAM_CBANK
	.align		4
        /*00bc*/ 	.byte	0x04, 0x0a
        /*00be*/ 	.short	(.L_35 - .L_34)
	.align		4
.L_34:
        /*00c0*/ 	.word	index@(.nv.constant0.triton_poi_fused__native_batch_norm_legit_no_training_add_convolution_27)
        /*00c4*/ 	.short	0x0210
        /*00c6*/ 	.short	0x0044


	//----- nvinfo : EIATTR_SW_WAR
	.align		4
.L_35:
        /*00c8*/ 	.byte	0x04, 0x36
        /*00ca*/ 	.short	(.L_37 - .L_36)
.L_36:
        /*00cc*/ 	.word	0x00000008
.L_37:


//--------------------- .nv.callgraph             --------------------------
	.section	.nv.callgraph,"",@"SHT_CUDA_CALLGRAPH"
	.align	4
	.sectionentsize	8
	.align		4
        /*0000*/ 	.word	0x00000000
	.align		4
        /*0004*/ 	.word	0xffffffff
	.align		4
        /*0008*/ 	.word	0x00000000
	.align		4
        /*000c*/ 	.word	0xfffffffe
	.align		4
        /*0010*/ 	.word	0x00000000
	.align		4
        /*0014*/ 	.word	0xfffffffd
	.align		4
        /*0018*/ 	.word	0x00000000
	.align		4
        /*001c*/ 	.word	0xfffffffc


//--------------------- .nv.constant4             --------------------------
	.section	.nv.constant4,"a",@progbits
	.align	8
	.align		8
.nv.constant4:
        /*0000*/ 	.dword	_$_str
	.align		8
        /*0008*/ 	.dword	_$_str_$_2


//--------------------- .text.triton_poi_fused__native_batch_norm_legit_no_training_add_convolution_27 --------------------------
	.section	.text.triton_poi_fused__native_batch_norm_legit_no_training_add_convolution_27,"ax",@progbits
	.align	128
        .global         triton_poi_fused__native_batch_norm_legit_no_training_add_convolution_27
        .type           triton_poi_fused__native_batch_norm_legit_no_training_add_convolution_27,@function
        .size           triton_poi_fused__native_batch_norm_legit_no_training_add_convolution_27,(.L_x_1 - triton_poi_fused__native_batch_norm_legit_no_training_add_convolution_27)
        .other          triton_poi_fused__native_batch_norm_legit_no_training_add_convolution_27,@"STO_CUDA_ENTRY STV_DEFAULT"
triton_poi_fused__native_batch_norm_legit_no_training_add_convolution_27:
.text.triton_poi_fused__native_batch_norm_legit_no_training_add_convolution_27:
[----:B------:R-:W-:Y:S01]  /*0000*/  LDC R1, c[0x0][0x28] ;  /* 0x00000a00ff017b82 */ /* 0x000fe20000000800 */
[----:B------:R-:W1:Y:S01]  /*0010*/  S2R R0, SR_TID.X ;  /* 0x0000000000007919 */ /* 0x000e620000002100 */
[----:B------:R-:W-:-:S06]  /*0020*/  ULDC.64 UR4, c[0x0][0x208] ;  /* 0x0000820000047ab9 */ /* 0x000fcc0000000a00 */
[----:B------:R-:W2:Y:S01]  /*0030*/  LDC.64 R26, c[0x0][0x218] ;  /* 0x00008600ff1a7b82 */ /* 0x000ea20000000a00 */
[----:B------:R-:W3:Y:S07]  /*0040*/  S2R R5, SR_CTAID.X ;  /* 0x0000000000057919 */ /* 0x000eee0000002500 */
[----:B------:R-:W4:Y:S01]  /*0050*/  LDC.64 R24, c[0x0][0x210] ;  /* 0x00008400ff187b82 */ /* 0x000f220000000a00 */
[----:B-1----:R-:W-:Y:S02]  /*0060*/  SHF.L.U32 R0, R0, 0x2, RZ ;  /* 0x0000000200007819 */ /* 0x002fe400000006ff */
[----:B---3--:R-:W-:-:S02]  /*0070*/  SHF.R.S32.HI R3, RZ, 0x15, R5 ;  /* 0x00000015ff037819 */ /* 0x008fc40000011405 */
[----:B------:R-:W-:Y:S02]  /*0080*/  LOP3.LUT R0, R0, 0x1fc, RZ, 0xc0, !PT ;  /* 0x000001fc00007812 */ /* 0x000fe400078ec0ff */
[----:B------:R-:W-:Y:S02]  /*0090*/  SGXT R3, R3, 0x1 ;  /* 0x000000010303781a */ /* 0x000fe40000000200 */
[----:B------:R-:W-:Y:S02]  /*00a0*/  LEA R20, R5, R0, 0xa ;  /* 0x0000000005147211 */ /* 0x000fe400078e50ff */
[----:B------:R-:W1:Y:S02]  /*00b0*/  LDC.64 R4, c[0x0][0x230] ;  /* 0x00008c00ff047b82 */ /* 0x000e640000000a00 */
[----:B------:R-:W-:Y:S02]  /*00c0*/  LEA.HI R0, R3, R20, RZ, 0x8 ;  /* 0x0000001403007211 */ /* 0x000fe400078f40ff */
[----:B------:R-:W-:-:S02]  /*00d0*/  IADD3 R14, R20, 0x200, RZ ;  /* 0x00000200140e7810 */ /* 0x000fc40007ffe0ff */
[----:B------:R-:W-:Y:S02]  /*00e0*/  SHF.R.S32.HI R0, RZ, 0x8, R0 ;  /* 0x00000008ff007819 */ /* 0x000fe40000011400 */
[----:B------:R-:W-:Y:S02]  /*00f0*/  LEA.HI R3, R3, R14, RZ, 0x8 ;  /* 0x0000000e03037211 */ /* 0x000fe400078f40ff */
[----:B------:R-:W-:Y:S02]  /*0100*/  LEA.HI R2, R0, R0, RZ, 0x8 ;  /* 0x0000000000027211 */ /* 0x000fe400078f40ff */
[----:B------:R-:W-:Y:S02]  /*0110*/  SHF.R.S32.HI R3, RZ, 0x8, R3 ;  /* 0x00000008ff037819 */ /* 0x000fe40000011403 */
[----:B------:R-:W-:Y:S02]  /*0120*/  LOP3.LUT R15, R2, 0xffffff00, RZ, 0xc0, !PT ;  /* 0xffffff00020f7812 */ /* 0x000fe400078ec0ff */
[----:B------:R-:W-:-:S02]  /*0130*/  LEA.HI R2, R3, R3, RZ, 0x8 ;  /* 0x0000000303027211 */ /* 0x000fc400078f40ff */
[----:B------:R-:W-:Y:S02]  /*0140*/  IADD3 R15, R0, -R15, RZ ;  /* 0x8000000f000f7210 */ /* 0x000fe40007ffe0ff */
[----:B------:R-:W-:-:S04]  /*0150*/  LOP3.LUT R2, R2, 0xffffff00, RZ, 0xc0, !PT ;  /* 0xffffff0002027812 */ /* 0x000fc800078ec0ff */
[----:B------:R-:W-:Y:S01]  /*0160*/  IADD3 R2, R3, -R2, RZ ;  /* 0x8000000203027210 */ /* 0x000fe20007ffe0ff */
[----:B-1----:R-:W-:-:S04]  /*0170*/  IMAD.WIDE R6, R15, 0x4, R4 ;  /* 0x000000040f067825 */ /* 0x002fc800078e0204 */
[----:B------:R-:W-:Y:S01]  /*0180*/  IMAD.WIDE R16, R2, 0x4, R4 ;  /* 0x0000000402107825 */ /* 0x000fe200078e0204 */
[----:B------:R-:W3:Y:S05]  /*0190*/  LDG.E.EL R0, desc[UR4][R6.64] ;  /* 0x0000000406007981 */ /* 0x000eea000c2e1900 */
[----:B------:R-:W5:Y:S01]  /*01a0*/  LDG.E.EL R16, desc[UR4][R16.64] ;  /* 0x0000000410107981 */ /* 0x000f62000c2e1900 */
[----:B--2---:R-:W-:-:S04]  /*01b0*/  IMAD.WIDE R18, R15, 0x4, R26 ;  /* 0x000000040f127825 */ /* 0x004fc800078e021a */
[----:B----4-:R-:W-:Y:S01]  /*01c0*/  IMAD.WIDE R24, R20, 0x4, R24 ;  /* 0x0000000414187825 */ /* 0x010fe200078e0218 */
[----:B------:R1:W2:Y:S03]  /*01d0*/  LDG.E.EL R13, desc[UR4][R18.64] ;  /* 0x00000004120d7981 */ /* 0x0002a6000c2e1900 */
[----:B------:R-:W-:Y:S01]  /*01e0*/  IMAD.WIDE R26, R2, 0x4, R26 ;  /* 0x00000004021a7825 */ /* 0x000fe200078e021a */
[----:B------:R-:W2:Y:S04]  /*01f0*/  LDG.E.128 R8, desc[UR4][R24.64] ;  /* 0x0000000418087981 */ /* 0x000ea8000c1e1d00 */
[----:B------:R4:W2:Y:S04]  /*0200*/  LDG.E.EL R12, desc[UR4][R26.64] ;  /* 0x000000041a0c7981 */ /* 0x0008a8000c2e1900 */
[----:B------:R-:W2:Y:S01]  /*0210*/  LDG.E.128 R4, desc[UR4][R24.64+0x800] ;  /* 0x0008000418047981 */ /* 0x000ea2000c1e1d00 */
[----:B------:R-:W-:-:S02]  /*0220*/  SHF.R.S32.HI R3, RZ, 0x1f, R20 ;  /* 0x0000001fff037819 */ /* 0x000fc40000011414 */
[----:B-1----:R-:W-:Y:S02]  /*0230*/  SHF.R.S32.HI R19, RZ, 0x1f, R14 ;  /* 0x0000001fff137819 */ /* 0x002fe4000001140e */
[----:B------:R-:W-:Y:S01]  /*0240*/  LEA.HI R3, R3, R20, RZ, 0x10 ;  /* 0x0000001403037211 */ /* 0x000fe200078f80ff */
[----:B0---4-:R-:W0:Y:S01]  /*0250*/  LDC.64 R26, c[0x0][0x238] ;  /* 0x00008e00ff1a7b82 */ /* 0x011e220000000a00 */
[----:B------:R-:W-:Y:S02]  /*0260*/  LEA.HI R19, R19, R14, RZ, 0x10 ;  /* 0x0000000e13137211 */ /* 0x000fe400078f80ff */
[C---:B------:R-:W-:Y:S02]  /*0270*/  LOP3.LUT R21, R3.reuse, 0xffff0000, RZ, 0xc0, !PT ;  /* 0xffff000003157812 */ /* 0x040fe400078ec0ff */
[----:B------:R-:W-:Y:S02]  /*0280*/  SHF.L.U32 R3, R3, 0x1, RZ ;  /* 0x0000000103037819 */ /* 0x000fe400000006ff */
[----:B------:R-:W-:-:S02]  /*0290*/  SHF.L.U32 R18, R19, 0x1, RZ ;  /* 0x0000000113127819 */ /* 0x000fc400000006ff */
[----:B------:R-:W-:Y:S02]  /*02a0*/  LOP3.LUT R3, R3, 0xfffe0000, RZ, 0xc0, !PT ;  /* 0xfffe000003037812 */ /* 0x000fe400078ec0ff */
[----:B------:R-:W-:Y:S02]  /*02b0*/  LOP3.LUT R18, R18, 0xfffe0000, RZ, 0xc0, !PT ;  /* 0xfffe000012127812 */ /* 0x000fe400078ec0ff */
[----:B------:R-:W-:Y:S01]  /*02c0*/  IADD3 R22, R3, R20, -R21 ;  /* 0x0000001403167210 */ /* 0x000fe20007ffe815 */
[----:B------:R-:W-:Y:S01]  /*02d0*/  HFMA2.MMA R3, -RZ, RZ, 1.625, 0 ;  /* 0x3e800000ff037435 */ /* 0x000fe200000001ff */
[----:B------:R-:W-:-:S04]  /*02e0*/  LOP3.LUT R19, R19, 0xffff0000, RZ, 0xc0, !PT ;  /* 0xffff000013137812 */ /* 0x000fc800078ec0ff */
[----:B------:R-:W-:Y:S01]  /*02f0*/  IADD3 R14, R18, R14, -R19 ;  /* 0x0000000e120e7210 */ /* 0x000fe20007ffe813 */
[----:B---3--:R-:W-:Y:S01]  /*0300*/  FADD R23, R0, 9.9999997473787516356e-05 ;  /* 0x38d1b71700177421 */ /* 0x008fe20000000000 */
[----:B-----5:R-:W-:-:S05]  /*0310*/  FADD R0, R16, 9.9999997473787516356e-05 ;  /* 0x38d1b71710007421 */ /* 0x020fca0000000000 */
[----:B------:R-:W1:Y:S01]  /*0320*/  MUFU.SQRT R23, R23 ;  /* 0x0000001700177308 */ /* 0x000e620000002000 */
[----:B------:R-:W3:Y:S07]  /*0330*/  LDC.64 R16, c[0x0][0x228] ;  /* 0x00008a00ff107b82 */ /* 0x000eee0000000a00 */
[----:B------:R-:W4:Y:S01]  /*0340*/  MUFU.SQRT R0, R0 ;  /* 0x0000000000007308 */ /* 0x000f220000002000 */
[C---:B-1----:R-:W-:Y:S02]  /*0350*/  FSETP.GT.AND P0, PT, R23.reuse, 8.50705917302346158658e+37, PT ;  /* 0x7e8000001700780b */ /* 0x042fe40003f04000 */
[----:B------:R-:W-:-:S02]  /*0360*/  FSETP.GEU.AND P2, PT, R23, 1.175494350822287508e-38, PT ;  /* 0x008000001700780b */ /* 0x000fc40003f4e000 */
[C---:B----4-:R-:W-:Y:S02]  /*0370*/  FSETP.GT.AND P1, PT, R0.reuse, 8.50705917302346158658e+37, PT ;  /* 0x7e8000000000780b */ /* 0x050fe40003f24000 */
[----:B------:R-:W-:Y:S01]  /*0380*/  FSETP.GEU.AND P3, PT, R0, 1.175494350822287508e-38, PT ;  /* 0x008000000000780b */ /* 0x000fe20003f6e000 */
[----:B---3--:R-:W-:-:S06]  /*0390*/  IMAD.WIDE R28, R15, 0x4, R16 ;  /* 0x000000040f1c7825 */ /* 0x008fcc00078e0210 */
[----:B------:R-:W-:-:S04]  /*03a0*/  @P0 FMUL R23, R23, 0.25 ;  /* 0x3e80000017170820 */ /* 0x000fc80000400000 */
[----:B------:R-:W-:Y:S01]  /*03b0*/  @P1 FMUL R0, R0, 0.25 ;  /* 0x3e80000000001820 */ /* 0x000fe20000400000 */
[----:B------:R-:W-:Y:S01]  /*03c0*/  @!P2 FMUL R23, R23, 16777216 ;  /* 0x4b8000001717a820 */ /* 0x000fe20000400000 */
[----:B------:R-:W-:Y:S01]  /*03d0*/  IMAD.WIDE R16, R2, 0x4, R16 ;  /* 0x0000000402107825 */ /* 0x000fe200078e0210 */
[----:B------:R0:W3:Y:S03]  /*03e0*/  LDG.E.EL R19, desc[UR4][R28.64] ;  /* 0x000000041c137981 */ /* 0x0000e6000c2e1900 */
[----:B------:R-:W-:Y:S01]  /*03f0*/  @!P3 FMUL R0, R0, 16777216 ;  /* 0x4b8000000000b820 */ /* 0x000fe20000400000 */
[----:B------:R1:W-:Y:S01]  /*0400*/  MUFU.RCP R18, R23 ;  /* 0x0000001700127308 */ /* 0x0003e20000001000 */
[----:B------:R4:W5:Y:S07]  /*0410*/  LDG.E.EL R21, desc[UR4][R16.64] ;  /* 0x0000000410157981 */ /* 0x00096e000c2e1900 */
[----:B------:R-:W4:Y:S01]  /*0420*/  MUFU.RCP R0, R0 ;  /* 0x0000000000007308 */ /* 0x000f220000001000 */
[----:B-1----:R-:W-:-:S02]  /*0430*/  FSEL R23, R3, 1, P0 ;  /* 0x3f80000003177808 */ /* 0x002fc40000000000 */
[----:B------:R-:W-:Y:S01]  /*0440*/  FSEL R3, R3, 1, P1 ;  /* 0x3f80000003037808 */ /* 0x000fe20000800000 */
[----:B0-----:R-:W-:-:S04]  /*0450*/  IMAD.WIDE R28, R15, 0x4, R26 ;  /* 0x000000040f1c7825 */ /* 0x001fc800078e021a */
[----:B------:R-:W-:-:S04]  /*0460*/  @!P3 FMUL R3, R3, 16777216 ;  /* 0x4b8000000303b820 */ /* 0x000fc80000400000 */
[----:B----4-:R-:W-:Y:S02]  /*0470*/  FMUL R17, R0, R3 ;  /* 0x0000000300117220 */ /* 0x010fe40000400000 */
[----:B------:R0:W4:Y:S02]  /*0480*/  LDG.E.EL R3, desc[UR4][R28.64] ;  /* 0x000000041c037981 */ /* 0x000124000c2e1900 */
[----:B0-----:R-:W0:Y:S01]  /*0490*/  LDC.64 R28, c[0x0][0x240] ;  /* 0x00009000ff1c7b82 */ /* 0x001e220000000a00 */
[----:B------:R-:W-:-:S05]  /*04a0*/  IMAD.WIDE R26, R2, 0x4, R26 ;  /* 0x00000004021a7825 */ /* 0x000fca00078e021a */
[----:B------:R0:W3:Y:S02]  /*04b0*/  LDG.E.EL R0, desc[UR4][R26.64] ;  /* 0x000000041a007981 */ /* 0x0000e4000c2e1900 */
[----:B0-----:R-:W-:-:S05]  /*04c0*/  IMAD.WIDE R26, R15, 0x4, R28 ;  /* 0x000000040f1a7825 */ /* 0x001fca00078e021c */
[----:B------:R0:W4:Y:S02]  /*04d0*/  LDG.E.EL R16, desc[UR4][R26.64] ;  /* 0x000000041a107981 */ /* 0x000124000c2e1900 */
[----:B0-----:R-:W0:Y:S01]  /*04e0*/  LDC.64 R26, c[0x0][0x220] ;  /* 0x00008800ff1a7b82 */ /* 0x001e220000000a00 */
[--C-:B--2---:R-:W-:Y:S01]  /*04f0*/  FADD R11, R11, R13.reuse ;  /* 0x0000000d0b0b7221 */ /* 0x104fe20000000000 */
[--C-:B------:R-:W-:Y:S01]  /*0500*/  FADD R10, R10, R13.reuse ;  /* 0x0000000d0a0a7221 */ /* 0x100fe20000000000 */
[--C-:B------:R-:W-:Y:S01]  /*0510*/  FADD R9, R9, R13.reuse ;  /* 0x0000000d09097221 */ /* 0x100fe20000000000 */
[----:B------:R-:W-:Y:S01]  /*0520*/  FADD R8, R8, R13 ;  /* 0x0000000d08087221 */ /* 0x000fe20000000000 */
[--C-:B------:R-:W-:Y:S01]  /*0530*/  FADD R7, R7, R12.reuse ;  /* 0x0000000c07077221 */ /* 0x100fe20000000000 */
[--C-:B------:R-:W-:Y:S01]  /*0540*/  FADD R6, R6, R12.reuse ;  /* 0x0000000c06067221 */ /* 0x100fe20000000000 */
[--C-:B------:R-:W-:Y:S01]  /*0550*/  FADD R5, R5, R12.reuse ;  /* 0x0000000c05057221 */ /* 0x100fe20000000000 */
[----:B------:R-:W-:Y:S01]  /*0560*/  FADD R4, R4, R12 ;  /* 0x0000000c04047221 */ /* 0x000fe20000000000 */
[----:B0-----:R-:W-:-:S06]  /*0570*/  IMAD.WIDE R14, R14, 0x4, R26 ;  /* 0x000000040e0e7825 */ /* 0x001fcc00078e021a */
[----:B------:R-:W2:Y:S01]  /*0580*/  LDG.E.128 R12, desc[UR4][R14.64] ;  /* 0x000000040e0c7981 */ /* 0x000ea2000c1e1d00 */
[----:B------:R-:W-:Y:S01]  /*0590*/  @!P2 FMUL R23, R23, 16777216 ;  /* 0x4b8000001717a820 */ /* 0x000fe20000400000 */
[----:B------:R-:W-:-:S04]  /*05a0*/  IMAD.WIDE R28, R2, 0x4, R28 ;  /* 0x00000004021c7825 */ /* 0x000fc800078e021c */
[----:B------:R-:W-:Y:S01]  /*05b0*/  FMUL R18, R18, R23 ;  /* 0x0000001712127220 */ /* 0x000fe20000400000 */
[----:B------:R-:W-:Y:S01]  /*05c0*/  IMAD.WIDE R22, R22, 0x4, R26 ;  /* 0x0000000416167825 */ /* 0x000fe200078e021a */
[----:B------:R0:W3:Y:S03]  /*05d0*/  LDG.E.EL R2, desc[UR4][R28.64] ;  /* 0x000000041c027981 */ /* 0x0000e6000c2e1900 */
[----:B--2---:R-:W-:Y:S01]  /*05e0*/  FADD R26, R14, R6 ;  /* 0x000000060e1a7221 */ /* 0x004fe20000000000 */
[----:B------:R-:W-:Y:S01]  /*05f0*/  FADD R13, R13, R5 ;  /* 0x000000050d0d7221 */ /* 0x000fe20000000000 */
[----:B------:R-:W-:Y:S01]  /*0600*/  FADD R12, R12, R4 ;  /* 0x000000040c0c7221 */ /* 0x000fe20000000000 */
[----:B0-----:R-:W-:Y:S01]  /*0610*/  FADD R28, R15, R7 ;  /* 0x000000070f1c7221 */ /* 0x001fe20000000000 */
[C---:B-----5:R-:W-:Y:S01]  /*0620*/  FADD R27, -R21.reuse, R26 ;  /* 0x0000001a151b7221 */ /* 0x060fe20000000100 */
[C---:B------:R-:W-:Y:S01]  /*0630*/  FADD R29, -R21.reuse, R13 ;  /* 0x0000000d151d7221 */ /* 0x040fe20000000100 */
[----:B------:R-:W-:-:S02]  /*0640*/  FADD R26, -R21, R12 ;  /* 0x0000000c151a7221 */ /* 0x000fc40000000100 */
[----:B------:R0:W2:Y:S01]  /*0650*/  LDG.E.128 R12, desc[UR4][R22.64] ;  /* 0x00000004160c7981 */ /* 0x0000a2000c1e1d00 */
[----:B------:R-:W-:Y:S01]  /*0660*/  FADD R28, -R21, R28 ;  /* 0x0000001c151c7221 */ /* 0x000fe20000000100 */
[-C--:B------:R-:W-:Y:S01]  /*0670*/  FMUL R26, R26, R17.reuse ;  /* 0x000000111a1a7220 */ /* 0x080fe20000400000 */
[-C--:B------:R-:W-:Y:S02]  /*0680*/  FMUL R21, R27, R17.reuse ;  /* 0x000000111b157220 */ /* 0x080fe40000400000 */
[-C--:B0-----:R-:W-:Y:S01]  /*0690*/  FMUL R22, R28, R17.reuse ;  /* 0x000000111c167220 */ /* 0x081fe20000400000 */
[----:B------:R-:W-:Y:S01]  /*06a0*/  FMUL R23, R29, R17 ;  /* 0x000000111d177220 */ /* 0x000fe20000400000 */
[----:B------:R-:W-:Y:S04]  /*06b0*/  STG.E.128 desc[UR4][R24.64], R8 ;  /* 0x0000000818007986 */ /* 0x000fe8000c101d04 */
[----:B------:R-:W-:Y:S01]  /*06c0*/  STG.E.128 desc[UR4][R24.64+0x800], R4 ;  /* 0x0008000418007986 */ /* 0x000fe2000c101d04 */
[----:B--2---:R-:W-:-:S04]  /*06d0*/  FADD R28, R15, R11 ;  /* 0x0000000b0f1c7221 */ /* 0x004fc80000000000 */
[----:B---3--:R-:W-:Y:S02]  /*06e0*/  FADD R17, -R19, R28 ;  /* 0x0000001c13117221 */ /* 0x008fe40000000100 */
[----:B------:R-:W0:Y:S01]  /*06f0*/  LDC.64 R28, c[0x0][0x248] ;  /* 0x00009200ff1c7b82 */ /* 0x000e220000000a00 */
[----:B------:R-:W-:Y:S01]  /*0700*/  FADD R14, R14, R10 ;  /* 0x0000000a0e0e7221 */ /* 0x000fe20000000000 */
[----:B------:R-:W-:Y:S01]  /*0710*/  FADD R13, R13, R9 ;  /* 0x000000090d0d7221 */ /* 0x000fe20000000000 */
[----:B------:R-:W-:Y:S02]  /*0720*/  FADD R12, R12, R8 ;  /* 0x000000080c0c7221 */ /* 0x000fe40000000000 */
[C---:B------:R-:W-:Y:S01]  /*0730*/  FADD R15, -R19.reuse, R14 ;  /* 0x0000000e130f7221 */ /* 0x040fe20000000100 */
[C---:B------:R-:W-:Y:S01]  /*0740*/  FADD R13, -R19.reuse, R13 ;  /* 0x0000000d130d7221 */ /* 0x040fe20000000100 */
[----:B------:R-:W-:Y:S01]  /*0750*/  FADD R19, -R19, R12 ;  /* 0x0000000c13137221 */ /* 0x000fe20000000100 */
[-C--:B------:R-:W-:Y:S01]  /*0760*/  FMUL R17, R17, R18.reuse ;  /* 0x0000001211117220 */ /* 0x080fe20000400000 */
[-C--:B------:R-:W-:Y:S01]  /*0770*/  FMUL R15, R15, R18.reuse ;  /* 0x000000120f0f7220 */ /* 0x080fe20000400000 */
[-C--:B------:R-:W-:Y:S01]  /*0780*/  FMUL R13, R13, R18.reuse ;  /* 0x000000120d0d7220 */ /* 0x080fe20000400000 */
[----:B------:R-:W-:-:S02]  /*0790*/  FMUL R12, R19, R18 ;  /* 0x00000012130c7220 */ /* 0x000fc40000400000 */
[C-C-:B----4-:R-:W-:Y:S01]  /*07a0*/  FFMA R14, R3.reuse, R15, R16.reuse ;  /* 0x0000000f030e7223 */ /* 0x150fe20000000010 */
[C-C-:B------:R-:W-:Y:S01]  /*07b0*/  FFMA R13, R3.reuse, R13, R16.reuse ;  /* 0x0000000d030d7223 */ /* 0x140fe20000000010 */
[C-C-:B------:R-:W-:Y:S01]  /*07c0*/  FFMA R12, R3.reuse, R12, R16.reuse ;  /* 0x0000000c030c7223 */ /* 0x140fe20000000010 */
[----:B------:R-:W-:Y:S01]  /*07d0*/  FFMA R15, R3, R17, R16 ;  /* 0x00000011030f7223 */ /* 0x000fe20000000010 */
[C-C-:B------:R-:W-:Y:S01]  /*07e0*/  FFMA R16, R0.reuse, R26, R2.reuse ;  /* 0x0000001a00107223 */ /* 0x140fe20000000002 */
[C-C-:B------:R-:W-:Y:S01]  /*07f0*/  FFMA R17, R0.reuse, R23, R2.reuse ;  /* 0x0000001700117223 */ /* 0x140fe20000000002 */
[C-C-:B------:R-:W-:Y:S01]  /*0800*/  FFMA R18, R0.reuse, R21, R2.reuse ;  /* 0x0000001500127223 */ /* 0x140fe20000000002 */
[----:B------:R-:W-:Y:S01]  /*0810*/  FFMA R19, R0, R22, R2 ;  /* 0x0000001600137223 */ /* 0x000fe20000000002 */
[----:B0-----:R-:W-:-:S05]  /*0820*/  IMAD.WIDE R28, R20, 0x4, R28 ;  /* 0x00000004141c7825 */ /* 0x001fca00078e021c */
[----:B------:R-:W-:Y:S04]  /*0830*/  STG.E.128 desc[UR4][R28.64], R12 ;  /* 0x0000000c1c007986 */ /* 0x000fe8000c101d04 */
[----:B------:R-:W-:Y:S01]  /*0840*/  STG.E.128 desc[UR4][R28.64+0x800], R16 ;  /* 0x000800101c007986 */ /* 0x000fe2000c101d04 */
[----:B------:R-:W-:Y:S05]  /*0850*/  EXIT ;  /* 0x000000000000794d */ /* 0x000fea0003800000 */
.L_x_0:
[----:B------:R-:W-:-:S00]  /*0860*/  BRA `(.L_x_0) ;  /* 0xfffffffc00fc7947 */ /* 0x000fc0000383ffff */
[----:B------:R-:W-:-:S00]  /*0870*/  NOP ;  /* 0x0000000000007918 */ /* 0x000fc00000000000 */
        /* <DEDUP_REMOVED lines=8> */
.L_x_1:


//--------------------- .nv.global.init           --------------------------
	.section	.nv.global.init,"aw",@progbits
.nv.global.init:
	.type		_$_str,@object
	.size		_$_str,(_$_str_$_2 - _$_str)
_$_str:
        /*0000*/ 	.byte	0x5f, 0x5f, 0x43, 0x55, 0x44, 0x41, 0x5f, 0x46, 0x54, 0x5a, 0x00
	.type		_$_str_$_2,@object
	.size		_$_str_$_2,(.L_1 - _$_str_$_2)
_$_str_$_2:
        /*000b*/ 	.byte	0x5f, 0x5f, 0x43, 0x55, 0x44, 0x41, 0x5f, 0x50, 0x52, 0x45, 0x43, 0x5f, 0x53, 0x51, 0x52, 0x54
        /*001b*/ 	.byte	0x00
.L_1:


//--------------------- .nv.constant0.triton_poi_fused__native_batch_norm_legit_no_training_add_convolution_27 --------------------------
	.section	.nv.constant0.triton_poi_fused__native_batch_norm_legit_no_training_add_convolution_27,"a",@progbits
	.sectionflags	@""
	.align	4
.nv.constant0.triton_poi_fused__native_batch_norm_legit_no_training_add_convolution_27:
	.zero		596
